	.headerflags	@"EF_CUDA_TEXMODE_UNIFIED EF_CUDA_64BIT_ADDRESS EF_CUDA_ACCELERATORS EF_CUDA_SM90 EF_CUDA_VIRTUAL_SM(EF_CUDA_SM90)"
	.elftype	@"ET_EXEC"


//--------------------- .nv.info                  --------------------------
	.section	.nv.info,"",@"SHT_CUDA_INFO"
	.align	4


	//----- nvinfo : EIATTR_REGCOUNT
	.align		4
        /*0000*/ 	.byte	0x04, 0x2f
        /*0002*/ 	.short	(.L_2 - .L_1)
	.align		4
.L_1:
        /*0004*/ 	.word	index@(triton_per_fused_native_group_norm_6)
        /*0008*/ 	.word	0x00000013


	//----- nvinfo : EIATTR_MIN_STACK_SIZE
	.align		4
.L_2:
        /*000c*/ 	.byte	0x04, 0x12
        /*000e*/ 	.short	(.L_4 - .L_3)
	.align		4
.L_3:
        /*0010*/ 	.word	index@(triton_per_fused_native_group_norm_6)
        /*0014*/ 	.word	0x00000000


	//----- nvinfo : EIATTR_FRAME_SIZE
	.align		4
.L_4:
        /*0018*/ 	.byte	0x04, 0x11
        /*001a*/ 	.short	(.L_6 - .L_5)
	.align		4
.L_5:
        /*001c*/ 	.word	index@(triton_per_fused_native_group_norm_6)
        /*0020*/ 	.word	0x00000000


	//----- nvinfo : EIATTR_MIN_STACK_SIZE
	.align		4
.L_6:
        /*0024*/ 	.byte	0x04, 0x12
        /*0026*/ 	.short	(.L_8 - .L_7)
	.align		4
.L_7:
        /*0028*/ 	.word	index@(triton_per_fused_native_group_norm_6)
        /*002c*/ 	.word	0x00000000
.L_8:


//--------------------- .nv.info.triton_per_fused_native_group_norm_6 --------------------------
	.section	.nv.info.triton_per_fused_native_group_norm_6,"",@"SHT_CUDA_INFO"
	.sectionflags	@""
	.align	4


	//----- nvinfo : EIATTR_CUDA_API_VERSION
	.align		4
        /*0000*/ 	.byte	0x04, 0x37
        /*0002*/ 	.short	(.L_10 - .L_9)
.L_9:
        /*0004*/ 	.word	0x0000007c


	//----- nvinfo : EIATTR_KPARAM_INFO
	.align		4
.L_10:
        /*0008*/ 	.byte	0x04, 0x17
        /*000a*/ 	.short	(.L_12 - .L_11)
.L_11:
        /*000c*/ 	.word	0x00000000
        /*0010*/ 	.short	0x0007
        /*0012*/ 	.short	0x0034
        /*0014*/ 	.byte	0x00, 0xf0, 0x11, 0x00


	//----- nvinfo : EIATTR_KPARAM_INFO
	.align		4
.L_12:
        /*0018*/ 	.byte	0x04, 0x17
        /*001a*/ 	.short	(.L_14 - .L_13)
.L_13:
        /*001c*/ 	.word	0x00000000
        /*0020*/ 	.short	0x0006
        /*0022*/ 	.short	0x0030
        /*0024*/ 	.byte	0x00, 0xf0, 0x11, 0x00


	//----- nvinfo : EIATTR_KPARAM_INFO
	.align		4
.L_14:
        /*0028*/ 	.byte	0x04, 0x17
        /*002a*/ 	.short	(.L_16 - .L_15)
.L_15:
        /*002c*/ 	.word	0x00000000
        /*0030*/ 	.short	0x0005
        /*0032*/ 	.short	0x0028
        /*0034*/ 	.byte	0x00, 0xf4, 0x21, 0x00


	//----- nvinfo : EIATTR_KPARAM_INFO
	.align		4
.L_16:
        /*0038*/ 	.byte	0x04, 0x17
        /*003a*/ 	.short	(.L_18 - .L_17)
.L_17:
        /*003c*/ 	.word	0x00000000
        /*0040*/ 	.short	0x0004
        /*0042*/ 	.short	0x0020
        /*0044*/ 	.byte	0x00, 0xf4, 0x21, 0x00


	//----- nvinfo : EIATTR_KPARAM_INFO
	.align		4
.L_18:
        /*0048*/ 	.byte	0x04, 0x17
        /*004a*/ 	.short	(.L_20 - .L_19)
.L_19:
        /*004c*/ 	.word	0x00000000
        /*0050*/ 	.short	0x0003
        /*0052*/ 	.short	0x0018
        /*0054*/ 	.byte	0x00, 0xf4, 0x21, 0x00


	//----- nvinfo : EIATTR_KPARAM_INFO
	.align		4
.L_20:
        /*0058*/ 	.byte	0x04, 0x17
        /*005a*/ 	.short	(.L_22 - .L_21)
.L_21:
        /*005c*/ 	.word	0x00000000
        /*0060*/ 	.short	0x0002
        /*0062*/ 	.short	0x0010
        /*0064*/ 	.byte	0x00, 0xf4, 0x21, 0x00


	//----- nvinfo : EIATTR_KPARAM_INFO
	.align		4
.L_22:
        /*0068*/ 	.byte	0x04, 0x17
        /*006a*/ 	.short	(.L_24 - .L_23)
.L_23:
        /*006c*/ 	.word	0x00000000
        /*0070*/ 	.short	0x0001
        /*0072*/ 	.short	0x0008
        /*0074*/ 	.byte	0x00, 0xf4, 0x21, 0x00


	//----- nvinfo : EIATTR_KPARAM_INFO
	.align		4
.L_24:
        /*0078*/ 	.byte	0x04, 0x17
        /*007a*/ 	.short	(.L_26 - .L_25)
.L_25:
        /*007c*/ 	.word	0x00000000
        /*0080*/ 	.short	0x0000
        /*0082*/ 	.short	0x0000
        /*0084*/ 	.byte	0x00, 0xf4, 0x21, 0x00


	//----- nvinfo : EIATTR_SPARSE_MMA_MASK
	.align		4
.L_26:
        /*0088*/ 	.byte	0x03, 0x50
        /*008a*/ 	.short	0x0000


	//----- nvinfo : EIATTR_MAXREG_COUNT
	.align		4
        /*008c*/ 	.byte	0x03, 0x1b
        /*008e*/ 	.short	0x00ff


	//----- nvinfo : EIATTR_COOP_GROUP_MASK_REGIDS
	.align		4
        /*0090*/ 	.byte	0x04, 0x29
        /*0092*/ 	.short	(.L_28 - .L_27)


	//   ....[0]....
.L_27:
        /*0094*/ 	.word	0xffffffff


	//   ....[1]....
        /*0098*/ 	.word	0xffffffff


	//   ....[2]....
        /*009c*/ 	.word	0xffffffff


	//   ....[3]....
        /*00a0*/ 	.word	0xffffffff


	//   ....[4]....
        /*00a4*/ 	.word	0xffffffff


	//   ....[5]....
        /*00a8*/ 	.word	0xffffffff


	//   ....[6]....
        /*00ac*/ 	.word	0xffffffff


	//   ....[7]....
        /*00b0*/ 	.word	0xffffffff


	//   ....[8]....
        /*00b4*/ 	.word	0xffffffff


	//   ....[9]....
        /*00b8*/ 	.word	0xffffffff


	//   ....[10]....
        /*00bc*/ 	.word	0xffffffff


	//   ....[11]....
        /*00c0*/ 	.word	0xffffffff


	//----- nvinfo : EIATTR_COOP_GROUP_INSTR_OFFSETS
	.align		4
.L_28:
        /*00c4*/ 	.byte	0x04, 0x28
        /*00c6*/ 	.short	(.L_30 - .L_29)


	//   ....[0]....
.L_29:
        /*00c8*/ 	.word	0x00000150


	//   ....[1]....
        /*00cc*/ 	.word	0x00000190


	//   ....[2]....
        /*00d0*/ 	.word	0x000001c0


	//   ....[3]....
        /*00d4*/ 	.word	0x000001f0


	//   ....[4]....
        /*00d8*/ 	.word	0x000002e0


	//   ....[5]....
        /*00dc*/ 	.word	0x00000390


	//   ....[6]....
        /*00e0*/ 	.word	0x000003b0


	//   ....[7]....
        /*00e4*/ 	.word	0x00000400


	//   ....[8]....
        /*00e8*/ 	.word	0x000004a0


	//   ....[9]....
        /*00ec*/ 	.word	0x00000510


	//   ....[10]....
        /*00f0*/ 	.word	0x00000620


	//   ....[11]....
        /*00f4*/ 	.word	0x00000660


	//----- nvinfo : EIATTR_EXIT_INSTR_OFFSETS
	.align		4
.L_30:
        /*00f8*/ 	.byte	0x04, 0x1c
        /*00fa*/ 	.short	(.L_32 - .L_31)


	//   ....[0]....
.L_31:
        /*00fc*/ 	.word	0x00000790


	//   ....[1]....
        /*0100*/ 	.word	0x000007b0


	//----- nvinfo : EIATTR_REQNTID
	.align		4
.L_32:
        /*0104*/ 	.byte	0x04, 0x10
        /*0106*/ 	.short	(.L_34 - .L_33)
.L_33:
        /*0108*/ 	.word	0x00000040
        /*010c*/ 	.word	0x00000001
        /*0110*/ 	.word	0x00000001


	//----- nvinfo : EIATTR_CBANK_PARAM_SIZE
	.align		4
.L_34:
        /*0114*/ 	.byte	0x03, 0x19
        /*0116*/ 	.short	0x0038


	//----- nvinfo : EIATTR_PARAM_CBANK
	.align		4
        /*0118*/ 	.byte	0x04, 0x0a
        /*011a*/ 	.short	(.L_36 - .L_35)
	.align		4
.L_35:
        /*011c*/ 	.word	index@(.nv.constant0.triton_per_fused_native_group_norm_6)
        /*0120*/ 	.short	0x0210
        /*0122*/ 	.short	0x0038


	//----- nvinfo : EIATTR_SW_WAR
	.align		4
.L_36:
        /*0124*/ 	.byte	0x04, 0x36
        /*0126*/ 	.short	(.L_38 - .L_37)
.L_37:
        /*0128*/ 	.word	0x00000008
.L_38:


//--------------------- .nv.callgraph             --------------------------
	.section	.nv.callgraph,"",@"SHT_CUDA_CALLGRAPH"
	.align	4
	.sectionentsize	8
	.align		4
        /*0000*/ 	.word	0x00000000
	.align		4
        /*0004*/ 	.word	0xffffffff
	.align		4
        /*0008*/ 	.word	0x00000000
	.align		4
        /*000c*/ 	.word	0xfffffffe
	.align		4
        /*0010*/ 	.word	0x00000000
	.align		4
        /*0014*/ 	.word	0xfffffffd
	.align		4
        /*0018*/ 	.word	0x00000000
	.align		4
        /*001c*/ 	.word	0xfffffffc


//--------------------- .nv.constant4             --------------------------
	.section	.nv.constant4,"a",@progbits
	.align	8
	.align		8
.nv.constant4:
        /*0000*/ 	.dword	_$_str


//--------------------- .text.triton_per_fused_native_group_norm_6 --------------------------
	.section	.text.triton_per_fused_native_group_norm_6,"ax",@progbits
	.align	128
        .global         triton_per_fused_native_group_norm_6
        .type           triton_per_fused_native_group_norm_6,@function
        .size           triton_per_fused_native_group_norm_6,(.L_x_1 - triton_per_fused_native_group_norm_6)
        .other          triton_per_fused_native_group_norm_6,@"STO_CUDA_ENTRY STV_DEFAULT"
triton_per_fused_native_group_norm_6:
.text.triton_per_fused_native_group_norm_6:
[----:B------:R-:W0:Y:S02]  /*0000*/  LDC R1, c[0x0][0x28] ;  /* 0x00000a00ff017b82 */ /* 0x000e240000000800 */
[----:B------:R-:W1:Y:S01]  /*0010*/  S2R R10, SR_TID.X ;  /* 0x00000000000a7919 */ /* 0x000e620000002100 */
[----:B------:R-:W2:Y:S01]  /*0020*/  LDC.64 R2, c[0x0][0x220] ;  /* 0x00008800ff027b82 */ /* 0x000ea20000000a00 */
[----:B------:R-:W-:Y:S01]  /*0030*/  HFMA2.MMA R11, -RZ, RZ, 0, 0 ;  /* 0x00000000ff0b7435 */ /* 0x000fe200000001ff */
[----:B------:R-:W-:Y:S01]  /*0040*/  ULDC.64 UR4, c[0x0][0x208] ;  /* 0x0000820000047ab9 */ /* 0x000fe20000000a00 */
[----:B------:R-:W3:Y:S05]  /*0050*/  S2R R0, SR_CTAID.X ;  /* 0x0000000000007919 */ /* 0x000eea0000002500 */
[----:B------:R-:W4:Y:S01]  /*0060*/  LDC.64 R6, c[0x0][0x218] ;  /* 0x00008600ff067b82 */ /* 0x000f220000000a00 */
[----:B-1----:R-:W-:-:S02]  /*0070*/  LOP3.LUT R5, R10, 0xf, RZ, 0xc0, !PT ;  /* 0x0000000f0a057812 */ /* 0x002fc400078ec0ff */
[C---:B---3--:R-:W-:Y:S02]  /*0080*/  ISETP.GE.AND P1, PT, R0.reuse, 0x10, PT ;  /* 0x000000100000780c */ /* 0x048fe40003f26270 */
[----:B------:R-:W-:-:S03]  /*0090*/  LEA R9, R0, R5, 0x4 ;  /* 0x0000000500097211 */ /* 0x000fc600078e20ff */
[----:B------:R-:W1:Y:S02]  /*00a0*/  LDC.64 R4, c[0x0][0x210] ;  /* 0x00008400ff047b82 */ /* 0x000e640000000a00 */
[----:B--2---:R-:W-:-:S06]  /*00b0*/  IMAD.WIDE R2, R9, 0x4, R2 ;  /* 0x0000000409027825 */ /* 0x004fcc00078e0202 */
[----:B------:R-:W2:Y:S01]  /*00c0*/  @!P1 LDG.E R11, desc[UR4][R2.64] ;  /* 0x00000004020b9981 */ /* 0x000ea2000c1e1900 */
[----:B------:R-:W-:Y:S01]  /*00d0*/  MOV R8, RZ ;  /* 0x000000ff00087202 */ /* 0x000fe20000000f00 */
[----:B----4-:R-:W-:-:S04]  /*00e0*/  IMAD.WIDE R6, R9, 0x4, R6 ;  /* 0x0000000409067825 */ /* 0x010fc800078e0206 */
[----:B-1----:R-:W-:Y:S01]  /*00f0*/  IMAD.WIDE R4, R9, 0x4, R4 ;  /* 0x0000000409047825 */ /* 0x002fe200078e0204 */
[----:B------:R-:W-:-:S04]  /*0100*/  HFMA2.MMA R9, -RZ, RZ, 0, 0 ;  /* 0x00000000ff097435 */ /* 0x000fc800000001ff */
[----:B------:R-:W3:Y:S06]  /*0110*/  @!P1 LDG.E R8, desc[UR4][R4.64] ;  /* 0x0000000404089981 */ /* 0x000eec000c1e1900 */
[----:B------:R-:W4:Y:S01]  /*0120*/  @!P1 LDG.E R9, desc[UR4][R6.64] ;  /* 0x0000000406099981 */ /* 0x000f22000c1e1900 */
[----:B--2---:R-:W-:-:S04]  /*0130*/  SEL R11, R11, RZ, !P1 ;  /* 0x000000ff0b0b7207 */ /* 0x004fc80004800000 */
[----:B------:R-:W-:-:S05]  /*0140*/  FSEL R11, R11, RZ, !P1 ;  /* 0x000000ff0b0b7208 */ /* 0x000fca0004800000 */
[----:B------:R-:W1:Y:S01]  /*0150*/  SHFL.BFLY PT, R12, R11, 0x8, 0x1f ;  /* 0x0d001f000b0c7f89 */ /* 0x000e6200000e0000 */
[----:B---3--:R-:W-:-:S04]  /*0160*/  SEL R8, R8, RZ, !P1 ;  /* 0x000000ff08087207 */ /* 0x008fc80004800000 */
[----:B------:R-:W-:Y:S02]  /*0170*/  FSEL R8, R8, RZ, !P1 ;  /* 0x000000ff08087208 */ /* 0x000fe40004800000 */
[----:B----4-:R-:W-:-:S03]  /*0180*/  SEL R6, R9, RZ, !P1 ;  /* 0x000000ff09067207 */ /* 0x010fc60004800000 */
[----:B------:R-:W2:Y:S01]  /*0190*/  SHFL.BFLY PT, R5, R8, 0x8, 0x1f ;  /* 0x0d001f0008057f89 */ /* 0x000ea200000e0000 */
[----:B------:R-:W-:Y:S01]  /*01a0*/  FSEL R6, R6, RZ, !P1 ;  /* 0x000000ff06067208 */ /* 0x000fe20004800000 */
[----:B-1----:R-:W-:-:S04]  /*01b0*/  FADD R2, R11, R12 ;  /* 0x0000000c0b027221 */ /* 0x002fc80000000000 */
[----:B------:R-:W1:Y:S01]  /*01c0*/  SHFL.BFLY PT, R7, R6, 0x8, 0x1f ;  /* 0x0d001f0006077f89 */ /* 0x000e6200000e0000 */
[C---:B------:R-:W-:Y:S01]  /*01d0*/  FMUL R13, R2.reuse, 0.25 ;  /* 0x3e800000020d7820 */ /* 0x040fe20000400000 */
[C---:B------:R-:W-:Y:S02]  /*01e0*/  FSETP.GEU.AND P2, PT, |R2|.reuse, 1.175494350822287508e-38, PT ;  /* 0x008000000200780b */ /* 0x040fe40003f4e200 */
[----:B------:R-:W3:Y:S01]  /*01f0*/  SHFL.BFLY PT, R3, R2, 0x4, 0x1f ;  /* 0x0c801f0002037f89 */ /* 0x000ee200000e0000 */
[C---:B------:R-:W-:Y:S02]  /*0200*/  FSETP.GT.AND P0, PT, |R2|.reuse, 8.50705917302346158658e+37, PT ;  /* 0x7e8000000200780b */ /* 0x040fe40003f04200 */
[----:B------:R-:W-:Y:S02]  /*0210*/  FSETP.NEU.AND P1, PT, R2, RZ, PT ;  /* 0x000000ff0200720b */ /* 0x000fe40003f2d000 */
[----:B------:R-:W-:-:S06]  /*0220*/  FSEL R13, R13, R2, P0 ;  /* 0x000000020d0d7208 */ /* 0x000fcc0000000000 */
[----:B------:R-:W-:-:S03]  /*0230*/  @!P2 FMUL R13, R13, 16777216 ;  /* 0x4b8000000d0da820 */ /* 0x000fc60000400000 */
[----:B------:R-:W-:Y:S01]  /*0240*/  @P0 FMUL R12, R12, 0.25 ;  /* 0x3e8000000c0c0820 */ /* 0x000fe20000400000 */
[----:B--2---:R-:W-:Y:S02]  /*0250*/  FADD R9, -R8, R5 ;  /* 0x0000000508097221 */ /* 0x004fe40000000100 */
[----:B------:R-:W2:Y:S01]  /*0260*/  MUFU.RCP R13, R13 ;  /* 0x0000000d000d7308 */ /* 0x000ea20000001000 */
[----:B------:R-:W-:Y:S01]  /*0270*/  @!P2 FMUL R12, R12, 16777216 ;  /* 0x4b8000000c0ca820 */ /* 0x000fe20000400000 */
[----:B------:R-:W-:Y:S01]  /*0280*/  FMUL R14, R9, R9 ;  /* 0x00000009090e7220 */ /* 0x000fe20000400000 */
[----:B-1----:R-:W-:Y:S01]  /*0290*/  FADD R7, R6, R7 ;  /* 0x0000000706077221 */ /* 0x002fe20000000000 */
[----:B---3--:R-:W-:Y:S02]  /*02a0*/  FADD R4, R2, R3 ;  /* 0x0000000302047221 */ /* 0x008fe40000000000 */
[----:B------:R-:W-:Y:S02]  /*02b0*/  FMUL R14, R11, R14 ;  /* 0x0000000e0b0e7220 */ /* 0x000fe40000400000 */
[C---:B------:R-:W-:Y:S01]  /*02c0*/  FMUL R15, R4.reuse, 0.25 ;  /* 0x3e800000040f7820 */ /* 0x040fe20000400000 */
[C---:B------:R-:W-:Y:S01]  /*02d0*/  FSETP.GEU.AND P2, PT, |R4|.reuse, 1.175494350822287508e-38, PT ;  /* 0x008000000400780b */ /* 0x040fe20003f4e200 */
[----:B------:R-:W1:Y:S01]  /*02e0*/  SHFL.BFLY PT, R5, R4, 0x2, 0x1f ;  /* 0x0c401f0004057f89 */ /* 0x000e6200000e0000 */
[----:B------:R-:W-:Y:S01]  /*02f0*/  FSETP.GT.AND P0, PT, |R4|, 8.50705917302346158658e+37, PT ;  /* 0x7e8000000400780b */ /* 0x000fe20003f04200 */
[----:B--2---:R-:W-:-:S03]  /*0300*/  FMUL R12, R13, R12 ;  /* 0x0000000c0d0c7220 */ /* 0x004fc60000400000 */
[----:B------:R-:W-:Y:S02]  /*0310*/  FSEL R15, R15, R4, P0 ;  /* 0x000000040f0f7208 */ /* 0x000fe40000000000 */
[----:B------:R-:W-:-:S05]  /*0320*/  FSEL R12, R12, RZ, P1 ;  /* 0x000000ff0c0c7208 */ /* 0x000fca0000800000 */
[----:B------:R-:W-:Y:S01]  /*0330*/  @!P2 FMUL R15, R15, 16777216 ;  /* 0x4b8000000f0fa820 */ /* 0x000fe20000400000 */
[----:B------:R-:W-:Y:S01]  /*0340*/  FFMA R8, R9, R12, R8 ;  /* 0x0000000c09087223 */ /* 0x000fe20000000008 */
[----:B------:R-:W-:Y:S01]  /*0350*/  FFMA R7, R12, R14, R7 ;  /* 0x0000000e0c077223 */ /* 0x000fe20000000007 */
[----:B------:R-:W-:Y:S01]  /*0360*/  @P0 FMUL R3, R3, 0.25 ;  /* 0x3e80000003030820 */ /* 0x000fe20000400000 */
[----:B------:R-:W2:Y:S01]  /*0370*/  MUFU.RCP R14, R15 ;  /* 0x0000000f000e7308 */ /* 0x000ea20000001000 */
[----:B------:R-:W-:Y:S01]  /*0380*/  FSETP.NEU.AND P0, PT, R4, RZ, PT ;  /* 0x000000ff0400720b */ /* 0x000fe20003f0d000 */
[----:B------:R-:W3:Y:S01]  /*0390*/  SHFL.BFLY PT, R9, R8, 0x4, 0x1f ;  /* 0x0c801f0008097f89 */ /* 0x000ee200000e0000 */
[----:B------:R-:W-:-:S03]  /*03a0*/  @!P2 FMUL R3, R3, 16777216 ;  /* 0x4b8000000303a820 */ /* 0x000fc60000400000 */
[----:B------:R-:W4:Y:S01]  /*03b0*/  SHFL.BFLY PT, R12, R7, 0x4, 0x1f ;  /* 0x0c801f00070c7f89 */ /* 0x000f2200000e0000 */
[----:B-1----:R-:W-:-:S04]  /*03c0*/  FADD R6, R4, R5 ;  /* 0x0000000504067221 */ /* 0x002fc80000000000 */
[C---:B------:R-:W-:Y:S01]  /*03d0*/  FMUL R11, R6.reuse, 0.25 ;  /* 0x3e800000060b7820 */ /* 0x040fe20000400000 */
[----:B------:R-:W-:Y:S01]  /*03e0*/  FSETP.GEU.AND P1, PT, |R6|, 1.175494350822287508e-38, PT ;  /* 0x008000000600780b */ /* 0x000fe20003f2e200 */
[----:B--2---:R-:W-:Y:S02]  /*03f0*/  FMUL R14, R14, R3 ;  /* 0x000000030e0e7220 */ /* 0x004fe40000400000 */
[----:B------:R-:W1:Y:S03]  /*0400*/  SHFL.BFLY PT, R3, R6, 0x1, 0x1f ;  /* 0x0c201f0006037f89 */ /* 0x000e6600000e0000 */
[----:B------:R-:W-:Y:S02]  /*0410*/  FSEL R14, R14, RZ, P0 ;  /* 0x000000ff0e0e7208 */ /* 0x000fe40000000000 */
[----:B------:R-:W-:Y:S01]  /*0420*/  FSETP.GT.AND P0, PT, |R6|, 8.50705917302346158658e+37, PT ;  /* 0x7e8000000600780b */ /* 0x000fe20003f04200 */
[----:B---3--:R-:W-:-:S03]  /*0430*/  FADD R9, -R8, R9 ;  /* 0x0000000908097221 */ /* 0x008fc60000000100 */
[----:B------:R-:W-:Y:S01]  /*0440*/  FSEL R13, R11, R6, P0 ;  /* 0x000000060b0d7208 */ /* 0x000fe20000000000 */
[C---:B------:R-:W-:Y:S01]  /*0450*/  FFMA R8, R9.reuse, R14, R8 ;  /* 0x0000000e09087223 */ /* 0x040fe20000000008 */
[----:B------:R-:W-:Y:S01]  /*0460*/  FMUL R9, R9, R9 ;  /* 0x0000000909097220 */ /* 0x000fe20000400000 */
[----:B----4-:R-:W-:Y:S02]  /*0470*/  FADD R7, R7, R12 ;  /* 0x0000000c07077221 */ /* 0x010fe40000000000 */
[----:B------:R-:W-:Y:S01]  /*0480*/  @!P1 FMUL R13, R13, 16777216 ;  /* 0x4b8000000d0d9820 */ /* 0x000fe20000400000 */
[----:B------:R-:W-:Y:S01]  /*0490*/  FMUL R9, R2, R9 ;  /* 0x0000000902097220 */ /* 0x000fe20000400000 */
[----:B------:R-:W2:Y:S02]  /*04a0*/  SHFL.BFLY PT, R11, R8, 0x2, 0x1f ;  /* 0x0c401f00080b7f89 */ /* 0x000ea400000e0000 */
[----:B------:R-:W3:Y:S01]  /*04b0*/  MUFU.RCP R2, R13 ;  /* 0x0000000d00027308 */ /* 0x000ee20000001000 */
[----:B------:R-:W-:Y:S01]  /*04c0*/  @P0 FMUL R5, R5, 0.25 ;  /* 0x3e80000005050820 */ /* 0x000fe20000400000 */
[----:B------:R-:W-:Y:S01]  /*04d0*/  FFMA R7, R14, R9, R7 ;  /* 0x000000090e077223 */ /* 0x000fe20000000007 */
[----:B-1----:R-:W-:-:S02]  /*04e0*/  FADD R14, R6, R3 ;  /* 0x00000003060e7221 */ /* 0x002fc40000000000 */
[----:B------:R-:W-:Y:S01]  /*04f0*/  @!P1 FMUL R5, R5, 16777216 ;  /* 0x4b80000005059820 */ /* 0x000fe20000400000 */
[----:B------:R-:W-:Y:S01]  /*0500*/  FSETP.NEU.AND P1, PT, R6, RZ, PT ;  /* 0x000000ff0600720b */ /* 0x000fe20003f2d000 */
[----:B------:R-:W1:Y:S01]  /*0510*/  SHFL.BFLY PT, R12, R7, 0x2, 0x1f ;  /* 0x0c401f00070c7f89 */ /* 0x000e6200000e0000 */
[C---:B------:R-:W-:Y:S02]  /*0520*/  FSETP.GT.AND P0, PT, |R14|.reuse, 8.50705917302346158658e+37, PT ;  /* 0x7e8000000e00780b */ /* 0x040fe40003f04200 */
[----:B------:R-:W-:Y:S01]  /*0530*/  FSETP.GEU.AND P2, PT, |R14|, 1.175494350822287508e-38, PT ;  /* 0x008000000e00780b */ /* 0x000fe20003f4e200 */
[----:B---3--:R-:W-:-:S05]  /*0540*/  FMUL R2, R2, R5 ;  /* 0x0000000502027220 */ /* 0x008fca0000400000 */
[----:B------:R-:W-:Y:S02]  /*0550*/  FSEL R5, R2, RZ, P1 ;  /* 0x000000ff02057208 */ /* 0x000fe40000800000 */
[----:B------:R-:W-:Y:S01]  /*0560*/  FSETP.NEU.AND P1, PT, R14, RZ, PT ;  /* 0x000000ff0e00720b */ /* 0x000fe20003f2d000 */
[----:B--2---:R-:W-:Y:S02]  /*0570*/  FADD R11, -R8, R11 ;  /* 0x0000000b080b7221 */ /* 0x004fe40000000100 */
[----:B------:R-:W-:Y:S01]  /*0580*/  @P0 FMUL R14, R14, 0.25 ;  /* 0x3e8000000e0e0820 */ /* 0x000fe20000400000 */
[----:B------:R-:W-:Y:S01]  /*0590*/  @P0 FMUL R3, R3, 0.25 ;  /* 0x3e80000003030820 */ /* 0x000fe20000400000 */
[----:B------:R-:W-:Y:S01]  /*05a0*/  LOP3.LUT P0, RZ, R10, 0x3f, RZ, 0xc0, !PT ;  /* 0x0000003f0aff7812 */ /* 0x000fe2000780c0ff */
[C---:B------:R-:W-:Y:S01]  /*05b0*/  FMUL R9, R11.reuse, R11 ;  /* 0x0000000b0b097220 */ /* 0x040fe20000400000 */
[----:B------:R-:W-:Y:S01]  /*05c0*/  FFMA R2, R11, R5, R8 ;  /* 0x000000050b027223 */ /* 0x000fe20000000008 */
[----:B------:R-:W-:Y:S01]  /*05d0*/  @!P2 FMUL R14, R14, 16777216 ;  /* 0x4b8000000e0ea820 */ /* 0x000fe20000400000 */
[----:B------:R-:W-:Y:S01]  /*05e0*/  @!P2 FMUL R3, R3, 16777216 ;  /* 0x4b8000000303a820 */ /* 0x000fe20000400000 */
[----:B------:R-:W-:Y:S01]  /*05f0*/  FMUL R9, R4, R9 ;  /* 0x0000000904097220 */ /* 0x000fe20000400000 */
[----:B-1----:R-:W-:Y:S01]  /*0600*/  FADD R12, R7, R12 ;  /* 0x0000000c070c7221 */ /* 0x002fe20000000000 */
[----:B------:R-:W-:Y:S01]  /*0610*/  ISETP.LT.AND P0, PT, R0, 0x10, !P0 ;  /* 0x000000100000780c */ /* 0x000fe20004701270 */
[----:B------:R-:W1:Y:S01]  /*0620*/  SHFL.BFLY PT, R7, R2, 0x1, 0x1f ;  /* 0x0c201f0002077f89 */ /* 0x000e6200000e0000 */
[----:B------:R-:W2:Y:S01]  /*0630*/  MUFU.RCP R14, R14 ;  /* 0x0000000e000e7308 */ /* 0x000ea20000001000 */
[----:B------:R-:W-:-:S02]  /*0640*/  FFMA R12, R5, R9, R12 ;  /* 0x00000009050c7223 */ /* 0x000fc4000000000c */
[----:B------:R-:W3:Y:S03]  /*0650*/  LDC.64 R8, c[0x0][0x238] ;  /* 0x00008e00ff087b82 */ /* 0x000ee60000000a00 */
[----:B------:R-:W4:Y:S01]  /*0660*/  SHFL.BFLY PT, R5, R12, 0x1, 0x1f ;  /* 0x0c201f000c057f89 */ /* 0x000f2200000e0000 */
[----:B--2---:R-:W-:-:S05]  /*0670*/  FMUL R3, R14, R3 ;  /* 0x000000030e037220 */ /* 0x004fca0000400000 */
[----:B------:R-:W-:Y:S01]  /*0680*/  FSEL R3, R3, RZ, P1 ;  /* 0x000000ff03037208 */ /* 0x000fe20000800000 */
[----:B-1----:R-:W-:-:S04]  /*0690*/  FADD R11, -R2, R7 ;  /* 0x00000007020b7221 */ /* 0x002fc80000000100 */
[----:B------:R-:W-:Y:S01]  /*06a0*/  FMUL R7, R11, R11 ;  /* 0x0000000b0b077220 */ /* 0x000fe20000400000 */
[----:B---3--:R-:W-:-:S04]  /*06b0*/  IMAD.WIDE R8, R0, 0x4, R8 ;  /* 0x0000000400087825 */ /* 0x008fc800078e0208 */
[----:B----4-:R-:W-:Y:S01]  /*06c0*/  FADD R16, R12, R5 ;  /* 0x000000050c107221 */ /* 0x010fe20000000000 */
[----:B------:R-:W-:Y:S01]  /*06d0*/  FMUL R7, R6, R7 ;  /* 0x0000000706077220 */ /* 0x000fe20000400000 */
[----:B------:R-:W1:Y:S01]  /*06e0*/  LDC.64 R4, c[0x0][0x228] ;  /* 0x00008a00ff047b82 */ /* 0x000e620000000a00 */
[----:B------:R-:W-:Y:S02]  /*06f0*/  MOV R12, 0x37000000 ;  /* 0x37000000000c7802 */ /* 0x000fe40000000f00 */
[----:B------:R-:W-:Y:S01]  /*0700*/  FFMA R13, R3, R7, R16 ;  /* 0x00000007030d7223 */ /* 0x000fe20000000010 */
[----:B------:R-:W-:-:S03]  /*0710*/  FFMA R3, R11, R3, R2 ;  /* 0x000000030b037223 */ /* 0x000fc60000000002 */
[----:B------:R-:W-:Y:S01]  /*0720*/  FFMA R12, R13, R12, 9.9999997473787516356e-06 ;  /* 0x3727c5ac0d0c7423 */ /* 0x000fe2000000000c */
[----:B------:R-:W2:Y:S03]  /*0730*/  LDC.64 R6, c[0x0][0x230] ;  /* 0x00008c00ff067b82 */ /* 0x000ea60000000a00 */
[----:B------:R-:W3:Y:S01]  /*0740*/  MUFU.RSQ R15, R12 ;  /* 0x0000000c000f7308 */ /* 0x000ee20000001400 */
[C---:B-1----:R-:W-:Y:S01]  /*0750*/  IMAD.WIDE R4, R0.reuse, 0x4, R4 ;  /* 0x0000000400047825 */ /* 0x042fe200078e0204 */
[----:B---3--:R1:W-:Y:S04]  /*0760*/  @P0 STG.E desc[UR4][R8.64], R15 ;  /* 0x0000000f08000986 */ /* 0x0083e8000c101904 */
[----:B------:R1:W-:Y:S01]  /*0770*/  @P0 STG.E desc[UR4][R4.64], R3 ;  /* 0x0000000304000986 */ /* 0x0003e2000c101904 */
[----:B--2---:R-:W-:Y:S01]  /*0780*/  IMAD.WIDE R6, R0, 0x4, R6 ;  /* 0x0000000400067825 */ /* 0x004fe200078e0206 */
[----:B------:R-:W-:Y:S06]  /*0790*/  @!P0 EXIT ;  /* 0x000000000000894d */ /* 0x000fec0003800000 */
[----:B------:R-:W-:Y:S01]  /*07a0*/  STG.E desc[UR4][R6.64], R13 ;  /* 0x0000000d06007986 */ /* 0x000fe2000c101904 */
[----:B------:R-:W-:Y:S05]  /*07b0*/  EXIT ;  /* 0x000000000000794d */ /* 0x000fea0003800000 */
.L_x_0:
[----:B------:R-:W-:-:S00]  /*07c0*/  BRA `(.L_x_0) ;  /* 0xfffffffc00fc7947 */ /* 0x000fc0000383ffff */
[----:B------:R-:W-:-:S00]  /*07d0*/  NOP ;  /* 0x0000000000007918 */ /* 0x000fc00000000000 */
        /* <DEDUP_REMOVED lines=10> */
.L_x_1:


//--------------------- .nv.global.init           --------------------------
	.section	.nv.global.init,"aw",@progbits
.nv.global.init:
	.type		_$_str,@object
	.size		_$_str,(.L_0 - _$_str)
_$_str:
        /*0000*/ 	.byte	0x5f, 0x5f, 0x43, 0x55, 0x44, 0x41, 0x5f, 0x46, 0x54, 0x5a, 0x00
.L_0:


//--------------------- .nv.constant0.triton_per_fused_native_group_norm_6 --------------------------
	.section	.nv.constant0.triton_per_fused_native_group_norm_6,"a",@progbits
	.sectionflags	@""
	.align	4
.nv.constant0.triton_per_fused_native_group_norm_6:
	.zero		584
